.version 6.5
.target sm_30
.address_size 64

.visible .entry mov_vector_cast(
	.param .u64 input,
	.param .u64 output
)
{
	.reg .u64 	    in_addr;
    .reg .u64 	    out_addr;
    .reg .u64 	    temp_wide;
    .reg .f32 	    temp1;
    .reg .f32       temp2;
    .reg .f16       temp3;
    .reg .f16       temp4;
    .reg .f16       temp5;
    .reg .f16       temp6;
    
	ld.param.u64 	in_addr, [input];
    ld.param.u64 	out_addr, [output];

    ld.u64          temp_wide, [in_addr];
	mov.b64			{temp1, temp2}, temp_wide;
	mov.b64			{temp3, temp4, temp5, temp6}, temp_wide;
    st.f32          [out_addr], temp2;
    st.f32          [out_addr+4], temp1;

	ret;
}


// ===== COMPILED SASS (sm_100) =====

	.target	sm_100

	.elftype	@"ET_EXEC"


//--------------------- .note.nv.tkinfo           --------------------------
	.section	.note.nv.tkinfo,"",@"SHT_NOTE"
	.sectionflags	@"SHF_NOTE_NV_TKINFO"
	.tkinfo
        /*0018*/ 	.word	0x00000002
        /*0030*/ 	.string	""
        /*0030*/ 	.string	"ptxas"
        /*0030*/ 	.string	"Cuda compilation tools, release 13.0, V13.0.88"
        /*0030*/ 	.string	"Build cuda_13.0.r13.0/compiler.36424714_0"
        /*0030*/ 	.string	"-arch sm_100 "



//--------------------- .note.nv.cuinfo           --------------------------
	.section	.note.nv.cuinfo,"",@"SHT_NOTE"
	.sectionflags	@"SHF_NOTE_NV_CUINFO"
        /*0018*/ 	.short	0x0002
        /*001a*/ 	.short	0x001e
        /*001c*/ 	.short	0x0082
	.zero		2


//--------------------- .nv.info                  --------------------------
	.section	.nv.info,"",@"SHT_CUDA_INFO"
	.align	4


	//----- nvinfo : EIATTR_REGCOUNT
	.align		4
        /*0000*/ 	.byte	0x04, 0x2f
        /*0002*/ 	.short	(.L_1 - .L_0)
	.align		4
.L_0:
        /*0004*/ 	.word	index@(mov_vector_cast)
        /*0008*/ 	.word	0x00000008


	//----- nvinfo : EIATTR_FRAME_SIZE
	.align		4
.L_1:
        /*000c*/ 	.byte	0x04, 0x11
        /*000e*/ 	.short	(.L_3 - .L_2)
	.align		4
.L_2:
        /*0010*/ 	.word	index@(mov_vector_cast)
        /*0014*/ 	.word	0x00000000


	//----- nvinfo : EIATTR_MIN_STACK_SIZE
	.align		4
.L_3:
        /*0018*/ 	.byte	0x04, 0x12
        /*001a*/ 	.short	(.L_5 - .L_4)
	.align		4
.L_4:
        /*001c*/ 	.word	index@(mov_vector_cast)
        /*0020*/ 	.word	0x00000000
.L_5:


//--------------------- .nv.compat                --------------------------
	.section	.nv.compat,"",@"SHT_CUDA_COMPAT_INFO"
	.align	4
        /*0000*/ 	.byte	0x02, 0x09, 0x00, 0x00, 0x02, 0x02, 0x01, 0x00, 0x02, 0x05, 0x05, 0x00, 0x03, 0x07, 0x01, 0x01
        /*0010*/ 	.byte	0x02, 0x03, 0x00, 0x00, 0x02, 0x06, 0x01, 0x00, 0x04, 0x0b, 0x08, 0x00, 0x09, 0x00, 0x00, 0x00
        /*0020*/ 	.byte	0x00, 0x00, 0x00, 0x00


//--------------------- .nv.info.mov_vector_cast  --------------------------
	.section	.nv.info.mov_vector_cast,"",@"SHT_CUDA_INFO"
	.sectionflags	@""
	.align	4


	//----- nvinfo : EIATTR_CUDA_API_VERSION
	.align		4
        /*0000*/ 	.byte	0x04, 0x37
        /*0002*/ 	.short	(.L_7 - .L_6)
.L_6:
        /*0004*/ 	.word	0x00000082


	//----- nvinfo : EIATTR_KPARAM_INFO
	.align		4
.L_7:
        /*0008*/ 	.byte	0x04, 0x17
        /*000a*/ 	.short	(.L_9 - .L_8)
.L_8:
        /*000c*/ 	.word	0x00000000
        /*0010*/ 	.short	0x0001
        /*0012*/ 	.short	0x0008
        /*0014*/ 	.byte	0x00, 0xf0, 0x21, 0x00


	//----- nvinfo : EIATTR_KPARAM_INFO
	.align		4
.L_9:
        /*0018*/ 	.byte	0x04, 0x17
        /*001a*/ 	.short	(.L_11 - .L_10)
.L_10:
        /*001c*/ 	.word	0x00000000
        /*0020*/ 	.short	0x0000
        /*0022*/ 	.short	0x0000
        /*0024*/ 	.byte	0x00, 0xf0, 0x21, 0x00


	//----- nvinfo : EIATTR_SPARSE_MMA_MASK
	.align		4
.L_11:
        /*0028*/ 	.byte	0x03, 0x50
        /*002a*/ 	.short	0x0000


	//----- nvinfo : EIATTR_MAXREG_COUNT
	.align		4
        /*002c*/ 	.byte	0x03, 0x1b
        /*002e*/ 	.short	0x00ff


	//----- nvinfo : EIATTR_MERCURY_ISA_VERSION
	.align		4
        /*0030*/ 	.byte	0x03, 0x5f
        /*0032*/ 	.short	0x0101


	//----- nvinfo : EIATTR_VRC_CTA_INIT_COUNT
	.align		4
        /*0034*/ 	.byte	0x02, 0x4a
	.zero		1
	.zero		1


	//----- nvinfo : EIATTR_EXIT_INSTR_OFFSETS
	.align		4
        /*0038*/ 	.byte	0x04, 0x1c
        /*003a*/ 	.short	(.L_13 - .L_12)


	//   ....[0]....
.L_12:
        /*003c*/ 	.word	0x00000070


	//----- nvinfo : EIATTR_CBANK_PARAM_SIZE
	.align		4
.L_13:
        /*0040*/ 	.byte	0x03, 0x19
        /*0042*/ 	.short	0x0010


	//----- nvinfo : EIATTR_PARAM_CBANK
	.align		4
        /*0044*/ 	.byte	0x04, 0x0a
        /*0046*/ 	.short	(.L_15 - .L_14)
	.align		4
.L_14:
        /*0048*/ 	.word	index@(.nv.constant0.mov_vector_cast)
        /*004c*/ 	.short	0x0380
        /*004e*/ 	.short	0x0010


	//----- nvinfo : EIATTR_SW_WAR
	.align		4
.L_15:
        /*0050*/ 	.byte	0x04, 0x36
        /*0052*/ 	.short	(.L_17 - .L_16)
.L_16:
        /*0054*/ 	.word	0x00000008
.L_17:


//--------------------- .nv.callgraph             --------------------------
	.section	.nv.callgraph,"",@"SHT_CUDA_CALLGRAPH"
	.align	4
	.sectionentsize	8
	.align		4
        /*0000*/ 	.word	0x00000000
	.align		4
        /*0004*/ 	.word	0xffffffff
	.align		4
        /*0008*/ 	.word	0x00000000
	.align		4
        /*000c*/ 	.word	0xfffffffe
	.align		4
        /*0010*/ 	.word	0x00000000
	.align		4
        /*0014*/ 	.word	0xfffffffd
	.align		4
        /*0018*/ 	.word	0x00000000
	.align		4
        /*001c*/ 	.word	0xfffffffc


//--------------------- .text.mov_vector_cast     --------------------------
	.section	.text.mov_vector_cast,"ax",@progbits
	.align	128
        .global         mov_vector_cast
        .type           mov_vector_cast,@function
        .size           mov_vector_cast,(.L_x_1 - mov_vector_cast)
        .other          mov_vector_cast,@"STO_CUDA_ENTRY STV_DEFAULT"
mov_vector_cast:
.text.mov_vector_cast:
[----:B------:R-:W-:Y:S08]  /*0000*/  LDC R1, c[0x0][0x37c] ;  /* 0x0000df00ff017b82 */ /* 0x000ff00000000800 */
[----:B------:R-:W0:Y:S01]  /*0010*/  LDC.64 R2, c[0x0][0x380] ;  /* 0x0000e000ff027b82 */ /* 0x000e220000000a00 */
[----:B------:R-:W0:Y:S02]  /*0020*/  LDCU.64 UR4, c[0x0][0x358] ;  /* 0x00006b00ff0477ac */ /* 0x000e240008000a00 */
[----:B0-----:R-:W2:Y:S05]  /*0030*/  LD.E.64 R2, desc[UR4][R2.64] ;  /* 0x0000000402027980 */ /* 0x001eaa000c101b00 */
[----:B------:R-:W2:Y:S02]  /*0040*/  LDC.64 R4, c[0x0][0x388] ;  /* 0x0000e200ff047b82 */ /* 0x000ea40000000a00 */
[----:B--2---:R-:W-:Y:S04]  /*0050*/  ST.E desc[UR4][R4.64], R3 ;  /* 0x0000000304007985 */ /* 0x004fe8000c101904 */
[----:B------:R-:W-:Y:S01]  /*0060*/  ST.E desc[UR4][R4.64+0x4], R2 ;  /* 0x0000040204007985 */ /* 0x000fe2000c101904 */
[----:B------:R-:W-:Y:S05]  /*0070*/  EXIT ;  /* 0x000000000000794d */ /* 0x000fea0003800000 */
.L_x_0:
[----:B------:R-:W-:-:S00]  /*0080*/  BRA `(.L_x_0) ;  /* 0xfffffffc00fc7947 */ /* 0x000fc0000383ffff */
[----:B------:R-:W-:-:S00]  /*0090*/  NOP ;  /* 0x0000000000007918 */ /* 0x000fc00000000000 */
        /* <DEDUP_REMOVED lines=14> */
.L_x_1:


//--------------------- .nv.shared.reserved.0     --------------------------
	.section	.nv.shared.reserved.0,"aw",@nobits
	.weak		__nv_reservedSMEM_offset_0_alias
	.size		__nv_reservedSMEM_offset_0_alias, 0, 64
	.other		__nv_reservedSMEM_offset_0_alias,@"STO_CUDA_RESERVED_SHARED STV_DEFAULT"
__nv_reservedSMEM_offset_0_alias:
	.zero		0
	.zero		64


//--------------------- .nv.constant0.mov_vector_cast --------------------------
	.section	.nv.constant0.mov_vector_cast,"a",@progbits
	.sectionflags	@""
	.align	4
.nv.constant0.mov_vector_cast:
	.zero		912


//--------------------- SYMBOLS --------------------------

	.type		.nv.reservedSmem.offset0,@object
	.size		.nv.reservedSmem.offset0,0x4
